//
// Generated by NVIDIA NVVM Compiler
//
// Compiler Build ID: CL-36424714
// Cuda compilation tools, release 13.0, V13.0.88
// Based on NVVM 20.0.0
//

.version 9.0
.target sm_100
.address_size 64

	// .globl	_Z24SimpleSumReductionKernelPfS_
// _ZZ29ShareMemorySumReductionKernelPfS_E7input_s has been demoted
// _ZZ27SegmentedSumReductionKernelPfS_E7input_s has been demoted
// _ZZ27CoarsenedSumReductionKernelPfS_E7input_s has been demoted

.visible .entry _Z24SimpleSumReductionKernelPfS_(
	.param .u64 .ptr .align 1 _Z24SimpleSumReductionKernelPfS__param_0,
	.param .u64 .ptr .align 1 _Z24SimpleSumReductionKernelPfS__param_1
)
{
	.reg .pred 	%p<4>;
	.reg .b32 	%r<10>;
	.reg .b32 	%f<5>;
	.reg .b64 	%rd<9>;

	ld.param.u64 	%rd4, [_Z24SimpleSumReductionKernelPfS__param_0];
	ld.param.u64 	%rd3, [_Z24SimpleSumReductionKernelPfS__param_1];
	cvta.to.global.u64 	%rd1, %rd4;
	mov.u32 	%r1, %tid.x;
	shl.b32 	%r6, %r1, 1;
	mov.u32 	%r2, %ntid.x;
	mul.wide.u32 	%rd5, %r6, 4;
	add.s64 	%rd2, %rd1, %rd5;
	mov.b32 	%r9, 1;
$L__BB0_1:
	add.s32 	%r7, %r9, -1;
	and.b32  	%r8, %r7, %r1;
	setp.ne.s32 	%p1, %r8, 0;
	@%p1 bra 	$L__BB0_3;
	mul.wide.s32 	%rd6, %r9, 4;
	add.s64 	%rd7, %rd2, %rd6;
	ld.global.f32 	%f1, [%rd7];
	ld.global.f32 	%f2, [%rd2];
	add.f32 	%f3, %f1, %f2;
	st.global.f32 	[%rd2], %f3;
$L__BB0_3:
	bar.sync 	0;
	shl.b32 	%r9, %r9, 1;
	setp.le.u32 	%p2, %r9, %r2;
	@%p2 bra 	$L__BB0_1;
	setp.ne.s32 	%p3, %r1, 0;
	@%p3 bra 	$L__BB0_6;
	ld.global.f32 	%f4, [%rd1];
	cvta.to.global.u64 	%rd8, %rd3;
	st.global.f32 	[%rd8], %f4;
$L__BB0_6:
	ret;

}
	// .globl	_Z28ConvergentSumReductionKernelPfS_
.visible .entry _Z28ConvergentSumReductionKernelPfS_(
	.param .u64 .ptr .align 1 _Z28ConvergentSumReductionKernelPfS__param_0,
	.param .u64 .ptr .align 1 _Z28ConvergentSumReductionKernelPfS__param_1
)
{
	.reg .pred 	%p<4>;
	.reg .b32 	%r<6>;
	.reg .b32 	%f<5>;
	.reg .b64 	%rd<9>;

	ld.param.u64 	%rd4, [_Z28ConvergentSumReductionKernelPfS__param_0];
	ld.param.u64 	%rd3, [_Z28ConvergentSumReductionKernelPfS__param_1];
	cvta.to.global.u64 	%rd1, %rd4;
	mov.u32 	%r1, %tid.x;
	mov.u32 	%r5, %ntid.x;
	mul.wide.u32 	%rd5, %r1, 4;
	add.s64 	%rd2, %rd1, %rd5;
$L__BB1_1:
	setp.ge.u32 	%p1, %r1, %r5;
	@%p1 bra 	$L__BB1_3;
	mul.wide.s32 	%rd6, %r5, 4;
	add.s64 	%rd7, %rd2, %rd6;
	ld.global.f32 	%f1, [%rd7];
	ld.global.f32 	%f2, [%rd2];
	add.f32 	%f3, %f1, %f2;
	st.global.f32 	[%rd2], %f3;
$L__BB1_3:
	bar.sync 	0;
	shr.u32 	%r4, %r5, 1;
	setp.gt.u32 	%p2, %r5, 1;
	mov.u32 	%r5, %r4;
	@%p2 bra 	$L__BB1_1;
	setp.ne.s32 	%p3, %r1, 0;
	@%p3 bra 	$L__BB1_6;
	ld.global.f32 	%f4, [%rd1];
	cvta.to.global.u64 	%rd8, %rd3;
	st.global.f32 	[%rd8], %f4;
$L__BB1_6:
	ret;

}
	// .globl	_Z29ShareMemorySumReductionKernelPfS_
.visible .entry _Z29ShareMemorySumReductionKernelPfS_(
	.param .u64 .ptr .align 1 _Z29ShareMemorySumReductionKernelPfS__param_0,
	.param .u64 .ptr .align 1 _Z29ShareMemorySumReductionKernelPfS__param_1
)
{
	.reg .pred 	%p<5>;
	.reg .b32 	%r<11>;
	.reg .b32 	%f<8>;
	.reg .b64 	%rd<7>;
	// demoted variable
	.shared .align 4 .b8 _ZZ29ShareMemorySumReductionKernelPfS_E7input_s[4096];
	ld.param.u64 	%rd2, [_Z29ShareMemorySumReductionKernelPfS__param_0];
	ld.param.u64 	%rd1, [_Z29ShareMemorySumReductionKernelPfS__param_1];
	cvta.to.global.u64 	%rd3, %rd2;
	mov.u32 	%r1, %tid.x;
	mul.wide.u32 	%rd4, %r1, 4;
	add.s64 	%rd5, %rd3, %rd4;
	ld.global.f32 	%f1, [%rd5];
	ld.global.f32 	%f2, [%rd5+4096];
	add.f32 	%f3, %f1, %f2;
	shl.b32 	%r6, %r1, 2;
	mov.u32 	%r7, _ZZ29ShareMemorySumReductionKernelPfS_E7input_s;
	add.s32 	%r2, %r7, %r6;
	st.shared.f32 	[%r2], %f3;
	mov.u32 	%r10, %ntid.x;
	setp.lt.u32 	%p1, %r10, 2;
	@%p1 bra 	$L__BB2_4;
$L__BB2_1:
	shr.u32 	%r5, %r10, 1;
	bar.sync 	0;
	setp.ge.u32 	%p2, %r1, %r5;
	@%p2 bra 	$L__BB2_3;
	shl.b32 	%r8, %r5, 2;
	add.s32 	%r9, %r2, %r8;
	ld.shared.f32 	%f4, [%r9];
	ld.shared.f32 	%f5, [%r2];
	add.f32 	%f6, %f4, %f5;
	st.shared.f32 	[%r2], %f6;
$L__BB2_3:
	setp.gt.u32 	%p3, %r10, 3;
	mov.u32 	%r10, %r5;
	@%p3 bra 	$L__BB2_1;
$L__BB2_4:
	setp.ne.s32 	%p4, %r1, 0;
	@%p4 bra 	$L__BB2_6;
	ld.shared.f32 	%f7, [_ZZ29ShareMemorySumReductionKernelPfS_E7input_s];
	cvta.to.global.u64 	%rd6, %rd1;
	st.global.f32 	[%rd6], %f7;
$L__BB2_6:
	ret;

}
	// .globl	_Z27SegmentedSumReductionKernelPfS_
.visible .entry _Z27SegmentedSumReductionKernelPfS_(
	.param .u64 .ptr .align 1 _Z27SegmentedSumReductionKernelPfS__param_0,
	.param .u64 .ptr .align 1 _Z27SegmentedSumReductionKernelPfS__param_1
)
{
	.reg .pred 	%p<5>;
	.reg .b32 	%r<16>;
	.reg .b32 	%f<9>;
	.reg .b64 	%rd<9>;
	// demoted variable
	.shared .align 4 .b8 _ZZ27SegmentedSumReductionKernelPfS_E7input_s[4096];
	ld.param.u64 	%rd2, [_Z27SegmentedSumReductionKernelPfS__param_0];
	ld.param.u64 	%rd1, [_Z27SegmentedSumReductionKernelPfS__param_1];
	cvta.to.global.u64 	%rd3, %rd2;
	mov.u32 	%r15, %ntid.x;
	mov.u32 	%r6, %ctaid.x;
	mul.lo.s32 	%r7, %r15, %r6;
	shl.b32 	%r8, %r7, 1;
	mov.u32 	%r2, %tid.x;
	add.s32 	%r9, %r8, %r2;
	mul.wide.u32 	%rd4, %r9, 4;
	add.s64 	%rd5, %rd3, %rd4;
	ld.global.f32 	%f1, [%rd5];
	add.s32 	%r10, %r9, 1024;
	mul.wide.u32 	%rd6, %r10, 4;
	add.s64 	%rd7, %rd3, %rd6;
	ld.global.f32 	%f2, [%rd7];
	add.f32 	%f3, %f1, %f2;
	shl.b32 	%r11, %r2, 2;
	mov.u32 	%r12, _ZZ27SegmentedSumReductionKernelPfS_E7input_s;
	add.s32 	%r3, %r12, %r11;
	st.shared.f32 	[%r3], %f3;
	setp.lt.u32 	%p1, %r15, 2;
	@%p1 bra 	$L__BB3_4;
$L__BB3_1:
	shr.u32 	%r5, %r15, 1;
	bar.sync 	0;
	setp.ge.u32 	%p2, %r2, %r5;
	@%p2 bra 	$L__BB3_3;
	shl.b32 	%r13, %r5, 2;
	add.s32 	%r14, %r3, %r13;
	ld.shared.f32 	%f4, [%r14];
	ld.shared.f32 	%f5, [%r3];
	add.f32 	%f6, %f4, %f5;
	st.shared.f32 	[%r3], %f6;
$L__BB3_3:
	setp.gt.u32 	%p3, %r15, 3;
	mov.u32 	%r15, %r5;
	@%p3 bra 	$L__BB3_1;
$L__BB3_4:
	setp.ne.s32 	%p4, %r2, 0;
	@%p4 bra 	$L__BB3_6;
	ld.shared.f32 	%f7, [_ZZ27SegmentedSumReductionKernelPfS_E7input_s];
	cvta.to.global.u64 	%rd8, %rd1;
	atom.global.add.f32 	%f8, [%rd8], %f7;
$L__BB3_6:
	ret;

}
	// .globl	_Z27CoarsenedSumReductionKernelPfS_
.visible .entry _Z27CoarsenedSumReductionKernelPfS_(
	.param .u64 .ptr .align 1 _Z27CoarsenedSumReductionKernelPfS__param_0,
	.param .u64 .ptr .align 1 _Z27CoarsenedSumReductionKernelPfS__param_1
)
{
	.reg .pred 	%p<5>;
	.reg .b32 	%r<22>;
	.reg .b32 	%f<21>;
	.reg .b64 	%rd<21>;
	// demoted variable
	.shared .align 4 .b8 _ZZ27CoarsenedSumReductionKernelPfS_E7input_s[4096];
	ld.param.u64 	%rd2, [_Z27CoarsenedSumReductionKernelPfS__param_0];
	ld.param.u64 	%rd1, [_Z27CoarsenedSumReductionKernelPfS__param_1];
	cvta.to.global.u64 	%rd3, %rd2;
	mov.u32 	%r21, %ntid.x;
	mov.u32 	%r6, %ctaid.x;
	mul.lo.s32 	%r7, %r21, %r6;
	shl.b32 	%r8, %r7, 3;
	mov.u32 	%r2, %tid.x;
	add.s32 	%r9, %r8, %r2;
	mul.wide.u32 	%rd4, %r9, 4;
	add.s64 	%rd5, %rd3, %rd4;
	ld.global.f32 	%f1, [%rd5];
	add.s32 	%r10, %r9, 1024;
	mul.wide.u32 	%rd6, %r10, 4;
	add.s64 	%rd7, %rd3, %rd6;
	ld.global.f32 	%f2, [%rd7];
	add.f32 	%f3, %f1, %f2;
	add.s32 	%r11, %r9, 2048;
	mul.wide.u32 	%rd8, %r11, 4;
	add.s64 	%rd9, %rd3, %rd8;
	ld.global.f32 	%f4, [%rd9];
	add.f32 	%f5, %f3, %f4;
	add.s32 	%r12, %r9, 3072;
	mul.wide.u32 	%rd10, %r12, 4;
	add.s64 	%rd11, %rd3, %rd10;
	ld.global.f32 	%f6, [%rd11];
	add.f32 	%f7, %f5, %f6;
	add.s32 	%r13, %r9, 4096;
	mul.wide.u32 	%rd12, %r13, 4;
	add.s64 	%rd13, %rd3, %rd12;
	ld.global.f32 	%f8, [%rd13];
	add.f32 	%f9, %f7, %f8;
	add.s32 	%r14, %r9, 5120;
	mul.wide.u32 	%rd14, %r14, 4;
	add.s64 	%rd15, %rd3, %rd14;
	ld.global.f32 	%f10, [%rd15];
	add.f32 	%f11, %f9, %f10;
	add.s32 	%r15, %r9, 6144;
	mul.wide.u32 	%rd16, %r15, 4;
	add.s64 	%rd17, %rd3, %rd16;
	ld.global.f32 	%f12, [%rd17];
	add.f32 	%f13, %f11, %f12;
	add.s32 	%r16, %r9, 7168;
	mul.wide.u32 	%rd18, %r16, 4;
	add.s64 	%rd19, %rd3, %rd18;
	ld.global.f32 	%f14, [%rd19];
	add.f32 	%f15, %f13, %f14;
	shl.b32 	%r17, %r2, 2;
	mov.u32 	%r18, _ZZ27CoarsenedSumReductionKernelPfS_E7input_s;
	add.s32 	%r3, %r18, %r17;
	st.shared.f32 	[%r3], %f15;
	setp.lt.u32 	%p1, %r21, 2;
	@%p1 bra 	$L__BB4_4;
$L__BB4_1:
	shr.u32 	%r5, %r21, 1;
	bar.sync 	0;
	setp.ge.u32 	%p2, %r2, %r5;
	@%p2 bra 	$L__BB4_3;
	shl.b32 	%r19, %r5, 2;
	add.s32 	%r20, %r3, %r19;
	ld.shared.f32 	%f16, [%r20];
	ld.shared.f32 	%f17, [%r3];
	add.f32 	%f18, %f16, %f17;
	st.shared.f32 	[%r3], %f18;
$L__BB4_3:
	setp.gt.u32 	%p3, %r21, 3;
	mov.u32 	%r21, %r5;
	@%p3 bra 	$L__BB4_1;
$L__BB4_4:
	setp.ne.s32 	%p4, %r2, 0;
	@%p4 bra 	$L__BB4_6;
	ld.shared.f32 	%f19, [_ZZ27CoarsenedSumReductionKernelPfS_E7input_s];
	cvta.to.global.u64 	%rd20, %rd1;
	atom.global.add.f32 	%f20, [%rd20], %f19;
$L__BB4_6:
	ret;

}


// ===== COMPILED SASS (sm_100) =====

	.target	sm_100

	.elftype	@"ET_EXEC"


//--------------------- .note.nv.tkinfo           --------------------------
	.section	.note.nv.tkinfo,"",@"SHT_NOTE"
	.sectionflags	@"SHF_NOTE_NV_TKINFO"
	.tkinfo
        /*0018*/ 	.word	0x00000002
        /*0030*/ 	.string	""
        /*0030*/ 	.string	"ptxas"
        /*0030*/ 	.string	"Cuda compilation tools, release 13.0, V13.0.88"
        /*0030*/ 	.string	"Build cuda_13.0.r13.0/compiler.36424714_0"
        /*0030*/ 	.string	"-arch sm_100 -m 64 "



//--------------------- .note.nv.cuinfo           --------------------------
	.section	.note.nv.cuinfo,"",@"SHT_NOTE"
	.sectionflags	@"SHF_NOTE_NV_CUINFO"
        /*0018*/ 	.short	0x0002
        /*001a*/ 	.short	0x0064
        /*001c*/ 	.short	0x0082
	.zero		2


//--------------------- .nv.info                  --------------------------
	.section	.nv.info,"",@"SHT_CUDA_INFO"
	.align	4


	//----- nvinfo : EIATTR_REGCOUNT
	.align		4
        /*0000*/ 	.byte	0x04, 0x2f
        /*0002*/ 	.short	(.L_1 - .L_0)
	.align		4
.L_0:
        /*0004*/ 	.word	index@(_Z24SimpleSumReductionKernelPfS_)
        /*0008*/ 	.word	0x0000000e


	//----- nvinfo : EIATTR_FRAME_SIZE
	.align		4
.L_1:
        /*000c*/ 	.byte	0x04, 0x11
        /*000e*/ 	.short	(.L_3 - .L_2)
	.align		4
.L_2:
        /*0010*/ 	.word	index@(_Z24SimpleSumReductionKernelPfS_)
        /*0014*/ 	.word	0x00000000


	//----- nvinfo : EIATTR_REGCOUNT
	.align		4
.L_3:
        /*0018*/ 	.byte	0x04, 0x2f
        /*001a*/ 	.short	(.L_5 - .L_4)
	.align		4
.L_4:
        /*001c*/ 	.word	index@(_Z28ConvergentSumReductionKernelPfS_)
        /*0020*/ 	.word	0x0000000c


	//----- nvinfo : EIATTR_FRAME_SIZE
	.align		4
.L_5:
        /*0024*/ 	.byte	0x04, 0x11
        /*0026*/ 	.short	(.L_7 - .L_6)
	.align		4
.L_6:
        /*0028*/ 	.word	index@(_Z28ConvergentSumReductionKernelPfS_)
        /*002c*/ 	.word	0x00000000


	//----- nvinfo : EIATTR_REGCOUNT
	.align		4
.L_7:
        /*0030*/ 	.byte	0x04, 0x2f
        /*0032*/ 	.short	(.L_9 - .L_8)
	.align		4
.L_8:
        /*0034*/ 	.word	index@(_Z29ShareMemorySumReductionKernelPfS_)
        /*0038*/ 	.word	0x0000000a


	//----- nvinfo : EIATTR_FRAME_SIZE
	.align		4
.L_9:
        /*003c*/ 	.byte	0x04, 0x11
        /*003e*/ 	.short	(.L_11 - .L_10)
	.align		4
.L_10:
        /*0040*/ 	.word	index@(_Z29ShareMemorySumReductionKernelPfS_)
        /*0044*/ 	.word	0x00000000


	//----- nvinfo : EIATTR_REGCOUNT
	.align		4
.L_11:
        /*0048*/ 	.byte	0x04, 0x2f
        /*004a*/ 	.short	(.L_13 - .L_12)
	.align		4
.L_12:
        /*004c*/ 	.word	index@(_Z27SegmentedSumReductionKernelPfS_)
        /*0050*/ 	.word	0x0000000c


	//----- nvinfo : EIATTR_FRAME_SIZE
	.align		4
.L_13:
        /*0054*/ 	.byte	0x04, 0x11
        /*0056*/ 	.short	(.L_15 - .L_14)
	.align		4
.L_14:
        /*0058*/ 	.word	index@(_Z27SegmentedSumReductionKernelPfS_)
        /*005c*/ 	.word	0x00000000


	//----- nvinfo : EIATTR_REGCOUNT
	.align		4
.L_15:
        /*0060*/ 	.byte	0x04, 0x2f
        /*0062*/ 	.short	(.L_17 - .L_16)
	.align		4
.L_16:
        /*0064*/ 	.word	index@(_Z27CoarsenedSumReductionKernelPfS_)
        /*0068*/ 	.word	0x00000018


	//----- nvinfo : EIATTR_FRAME_SIZE
	.align		4
.L_17:
        /*006c*/ 	.byte	0x04, 0x11
        /*006e*/ 	.short	(.L_19 - .L_18)
	.align		4
.L_18:
        /*0070*/ 	.word	index@(_Z27CoarsenedSumReductionKernelPfS_)
        /*0074*/ 	.word	0x00000000


	//----- nvinfo : EIATTR_MIN_STACK_SIZE
	.align		4
.L_19:
        /*0078*/ 	.byte	0x04, 0x12
        /*007a*/ 	.short	(.L_21 - .L_20)
	.align		4
.L_20:
        /*007c*/ 	.word	index@(_Z27CoarsenedSumReductionKernelPfS_)
        /*0080*/ 	.word	0x00000000


	//----- nvinfo : EIATTR_MIN_STACK_SIZE
	.align		4
.L_21:
        /*0084*/ 	.byte	0x04, 0x12
        /*0086*/ 	.short	(.L_23 - .L_22)
	.align		4
.L_22:
        /*0088*/ 	.word	index@(_Z27SegmentedSumReductionKernelPfS_)
        /*008c*/ 	.word	0x00000000


	//----- nvinfo : EIATTR_MIN_STACK_SIZE
	.align		4
.L_23:
        /*0090*/ 	.byte	0x04, 0x12
        /*0092*/ 	.short	(.L_25 - .L_24)
	.align		4
.L_24:
        /*0094*/ 	.word	index@(_Z29ShareMemorySumReductionKernelPfS_)
        /*0098*/ 	.word	0x00000000


	//----- nvinfo : EIATTR_MIN_STACK_SIZE
	.align		4
.L_25:
        /*009c*/ 	.byte	0x04, 0x12
        /*009e*/ 	.short	(.L_27 - .L_26)
	.align		4
.L_26:
        /*00a0*/ 	.word	index@(_Z28ConvergentSumReductionKernelPfS_)
        /*00a4*/ 	.word	0x00000000


	//----- nvinfo : EIATTR_MIN_STACK_SIZE
	.align		4
.L_27:
        /*00a8*/ 	.byte	0x04, 0x12
        /*00aa*/ 	.short	(.L_29 - .L_28)
	.align		4
.L_28:
        /*00ac*/ 	.word	index@(_Z24SimpleSumReductionKernelPfS_)
        /*00b0*/ 	.word	0x00000000
.L_29:


//--------------------- .nv.compat                --------------------------
	.section	.nv.compat,"",@"SHT_CUDA_COMPAT_INFO"
	.align	4
        /*0000*/ 	.byte	0x02, 0x09, 0x00, 0x00, 0x02, 0x02, 0x01, 0x00, 0x02, 0x05, 0x05, 0x00, 0x03, 0x07, 0x01, 0x01
        /*0010*/ 	.byte	0x02, 0x03, 0x00, 0x00, 0x02, 0x06, 0x01, 0x00, 0x04, 0x0b, 0x08, 0x00, 0x09, 0x00, 0x00, 0x00
        /*0020*/ 	.byte	0x00, 0x00, 0x00, 0x00


//--------------------- .nv.info._Z27CoarsenedSumReductionKernelPfS_ --------------------------
	.section	.nv.info._Z27CoarsenedSumReductionKernelPfS_,"",@"SHT_CUDA_INFO"
	.sectionflags	@""
	.align	4


	//----- nvinfo : EIATTR_CUDA_API_VERSION
	.align		4
        /*0000*/ 	.byte	0x04, 0x37
        /*0002*/ 	.short	(.L_31 - .L_30)
.L_30:
        /*0004*/ 	.word	0x00000082


	//----- nvinfo : EIATTR_KPARAM_INFO
	.align		4
.L_31:
        /*0008*/ 	.byte	0x04, 0x17
        /*000a*/ 	.short	(.L_33 - .L_32)
.L_32:
        /*000c*/ 	.word	0x00000000
        /*0010*/ 	.short	0x0001
        /*0012*/ 	.short	0x0008
        /*0014*/ 	.byte	0x00, 0xf5, 0x21, 0x00


	//----- nvinfo : EIATTR_KPARAM_INFO
	.align		4
.L_33:
        /*0018*/ 	.byte	0x04, 0x17
        /*001a*/ 	.short	(.L_35 - .L_34)
.L_34:
        /*001c*/ 	.word	0x00000000
        /*0020*/ 	.short	0x0000
        /*0022*/ 	.short	0x0000
        /*0024*/ 	.byte	0x00, 0xf5, 0x21, 0x00


	//----- nvinfo : EIATTR_SPARSE_MMA_MASK
	.align		4
.L_35:
        /*0028*/ 	.byte	0x03, 0x50
        /*002a*/ 	.short	0x0000


	//----- nvinfo : EIATTR_MAXREG_COUNT
	.align		4
        /*002c*/ 	.byte	0x03, 0x1b
        /*002e*/ 	.short	0x00ff


	//----- nvinfo : EIATTR_NUM_BARRIERS
	.align		4
        /*0030*/ 	.byte	0x02, 0x4c
        /*0032*/ 	.byte	0x01
	.zero		1


	//----- nvinfo : EIATTR_MERCURY_ISA_VERSION
	.align		4
        /*0034*/ 	.byte	0x03, 0x5f
        /*0036*/ 	.short	0x0101


	//----- nvinfo : EIATTR_VRC_CTA_INIT_COUNT
	.align		4
        /*0038*/ 	.byte	0x02, 0x4a
	.zero		1
	.zero		1


	//----- nvinfo : EIATTR_EXIT_INSTR_OFFSETS
	.align		4
        /*003c*/ 	.byte	0x04, 0x1c
        /*003e*/ 	.short	(.L_37 - .L_36)


	//   ....[0]....
.L_36:
        /*0040*/ 	.word	0x000003a0


	//   ....[1]....
        /*0044*/ 	.word	0x00000410


	//----- nvinfo : EIATTR_CBANK_PARAM_SIZE
	.align		4
.L_37:
        /*0048*/ 	.byte	0x03, 0x19
        /*004a*/ 	.short	0x0010


	//----- nvinfo : EIATTR_PARAM_CBANK
	.align		4
        /*004c*/ 	.byte	0x04, 0x0a
        /*004e*/ 	.short	(.L_39 - .L_38)
	.align		4
.L_38:
        /*0050*/ 	.word	index@(.nv.constant0._Z27CoarsenedSumReductionKernelPfS_)
        /*0054*/ 	.short	0x0380
        /*0056*/ 	.short	0x0010


	//----- nvinfo : EIATTR_SW_WAR
	.align		4
.L_39:
        /*0058*/ 	.byte	0x04, 0x36
        /*005a*/ 	.short	(.L_41 - .L_40)
.L_40:
        /*005c*/ 	.word	0x00000008
.L_41:


//--------------------- .nv.info._Z27SegmentedSumReductionKernelPfS_ --------------------------
	.section	.nv.info._Z27SegmentedSumReductionKernelPfS_,"",@"SHT_CUDA_INFO"
	.sectionflags	@""
	.align	4


	//----- nvinfo : EIATTR_CUDA_API_VERSION
	.align		4
        /*0000*/ 	.byte	0x04, 0x37
        /*0002*/ 	.short	(.L_43 - .L_42)
.L_42:
        /*0004*/ 	.word	0x00000082


	//----- nvinfo : EIATTR_KPARAM_INFO
	.align		4
.L_43:
        /*0008*/ 	.byte	0x04, 0x17
        /*000a*/ 	.short	(.L_45 - .L_44)
.L_44:
        /*000c*/ 	.word	0x00000000
        /*0010*/ 	.short	0x0001
        /*0012*/ 	.short	0x0008
        /*0014*/ 	.byte	0x00, 0xf5, 0x21, 0x00


	//----- nvinfo : EIATTR_KPARAM_INFO
	.align		4
.L_45:
        /*0018*/ 	.byte	0x04, 0x17
        /*001a*/ 	.short	(.L_47 - .L_46)
.L_46:
        /*001c*/ 	.word	0x00000000
        /*0020*/ 	.short	0x0000
        /*0022*/ 	.short	0x0000
        /*0024*/ 	.byte	0x00, 0xf5, 0x21, 0x00


	//----- nvinfo : EIATTR_SPARSE_MMA_MASK
	.align		4
.L_47:
        /*0028*/ 	.byte	0x03, 0x50
        /*002a*/ 	.short	0x0000


	//----- nvinfo : EIATTR_MAXREG_COUNT
	.align		4
        /*002c*/ 	.byte	0x03, 0x1b
        /*002e*/ 	.short	0x00ff


	//----- nvinfo : EIATTR_NUM_BARRIERS
	.align		4
        /*0030*/ 	.byte	0x02, 0x4c
        /*0032*/ 	.byte	0x01
	.zero		1


	//----- nvinfo : EIATTR_MERCURY_ISA_VERSION
	.align		4
        /*0034*/ 	.byte	0x03, 0x5f
        /*0036*/ 	.short	0x0101


	//----- nvinfo : EIATTR_VRC_CTA_INIT_COUNT
	.align		4
        /*0038*/ 	.byte	0x02, 0x4a
	.zero		1
	.zero		1


	//----- nvinfo : EIATTR_EXIT_INSTR_OFFSETS
	.align		4
        /*003c*/ 	.byte	0x04, 0x1c
        /*003e*/ 	.short	(.L_49 - .L_48)


	//   ....[0]....
.L_48:
        /*0040*/ 	.word	0x00000220


	//   ....[1]....
        /*0044*/ 	.word	0x00000290


	//----- nvinfo : EIATTR_CBANK_PARAM_SIZE
	.align		4
.L_49:
        /*0048*/ 	.byte	0x03, 0x19
        /*004a*/ 	.short	0x0010


	//----- nvinfo : EIATTR_PARAM_CBANK
	.align		4
        /*004c*/ 	.byte	0x04, 0x0a
        /*004e*/ 	.short	(.L_51 - .L_50)
	.align		4
.L_50:
        /*0050*/ 	.word	index@(.nv.constant0._Z27SegmentedSumReductionKernelPfS_)
        /*0054*/ 	.short	0x0380
        /*0056*/ 	.short	0x0010


	//----- nvinfo : EIATTR_SW_WAR
	.align		4
.L_51:
        /*0058*/ 	.byte	0x04, 0x36
        /*005a*/ 	.short	(.L_53 - .L_52)
.L_52:
        /*005c*/ 	.word	0x00000008
.L_53:


//--------------------- .nv.info._Z29ShareMemorySumReductionKernelPfS_ --------------------------
	.section	.nv.info._Z29ShareMemorySumReductionKernelPfS_,"",@"SHT_CUDA_INFO"
	.sectionflags	@""
	.align	4


	//----- nvinfo : EIATTR_CUDA_API_VERSION
	.align		4
        /*0000*/ 	.byte	0x04, 0x37
        /*0002*/ 	.short	(.L_55 - .L_54)
.L_54:
        /*0004*/ 	.word	0x00000082


	//----- nvinfo : EIATTR_KPARAM_INFO
	.align		4
.L_55:
        /*0008*/ 	.byte	0x04, 0x17
        /*000a*/ 	.short	(.L_57 - .L_56)
.L_56:
        /*000c*/ 	.word	0x00000000
        /*0010*/ 	.short	0x0001
        /*0012*/ 	.short	0x0008
        /*0014*/ 	.byte	0x00, 0xf5, 0x21, 0x00


	//----- nvinfo : EIATTR_KPARAM_INFO
	.align		4
.L_57:
        /*0018*/ 	.byte	0x04, 0x17
        /*001a*/ 	.short	(.L_59 - .L_58)
.L_58:
        /*001c*/ 	.word	0x00000000
        /*0020*/ 	.short	0x0000
        /*0022*/ 	.short	0x0000
        /*0024*/ 	.byte	0x00, 0xf5, 0x21, 0x00


	//----- nvinfo : EIATTR_SPARSE_MMA_MASK
	.align		4
.L_59:
        /*0028*/ 	.byte	0x03, 0x50
        /*002a*/ 	.short	0x0000


	//----- nvinfo : EIATTR_MAXREG_COUNT
	.align		4
        /*002c*/ 	.byte	0x03, 0x1b
        /*002e*/ 	.short	0x00ff


	//----- nvinfo : EIATTR_NUM_BARRIERS
	.align		4
        /*0030*/ 	.byte	0x02, 0x4c
        /*0032*/ 	.byte	0x01
	.zero		1


	//----- nvinfo : EIATTR_MERCURY_ISA_VERSION
	.align		4
        /*0034*/ 	.byte	0x03, 0x5f
        /*0036*/ 	.short	0x0101


	//----- nvinfo : EIATTR_VRC_CTA_INIT_COUNT
	.align		4
        /*0038*/ 	.byte	0x02, 0x4a
	.zero		1
	.zero		1


	//----- nvinfo : EIATTR_EXIT_INSTR_OFFSETS
	.align		4
        /*003c*/ 	.byte	0x04, 0x1c
        /*003e*/ 	.short	(.L_61 - .L_60)


	//   ....[0]....
.L_60:
        /*0040*/ 	.word	0x000001d0


	//   ....[1]....
        /*0044*/ 	.word	0x00000240


	//----- nvinfo : EIATTR_CBANK_PARAM_SIZE
	.align		4
.L_61:
        /*0048*/ 	.byte	0x03, 0x19
        /*004a*/ 	.short	0x0010


	//----- nvinfo : EIATTR_PARAM_CBANK
	.align		4
        /*004c*/ 	.byte	0x04, 0x0a
        /*004e*/ 	.short	(.L_63 - .L_62)
	.align		4
.L_62:
        /*0050*/ 	.word	index@(.nv.constant0._Z29ShareMemorySumReductionKernelPfS_)
        /*0054*/ 	.short	0x0380
        /*0056*/ 	.short	0x0010


	//----- nvinfo : EIATTR_SW_WAR
	.align		4
.L_63:
        /*0058*/ 	.byte	0x04, 0x36
        /*005a*/ 	.short	(.L_65 - .L_64)
.L_64:
        /*005c*/ 	.word	0x00000008
.L_65:


//--------------------- .nv.info._Z28ConvergentSumReductionKernelPfS_ --------------------------
	.section	.nv.info._Z28ConvergentSumReductionKernelPfS_,"",@"SHT_CUDA_INFO"
	.sectionflags	@""
	.align	4


	//----- nvinfo : EIATTR_CUDA_API_VERSION
	.align		4
        /*0000*/ 	.byte	0x04, 0x37
        /*0002*/ 	.short	(.L_67 - .L_66)
.L_66:
        /*0004*/ 	.word	0x00000082


	//----- nvinfo : EIATTR_KPARAM_INFO
	.align		4
.L_67:
        /*0008*/ 	.byte	0x04, 0x17
        /*000a*/ 	.short	(.L_69 - .L_68)
.L_68:
        /*000c*/ 	.word	0x00000000
        /*0010*/ 	.short	0x0001
        /*0012*/ 	.short	0x0008
        /*0014*/ 	.byte	0x00, 0xf5, 0x21, 0x00


	//----- nvinfo : EIATTR_KPARAM_INFO
	.align		4
.L_69:
        /*0018*/ 	.byte	0x04, 0x17
        /*001a*/ 	.short	(.L_71 - .L_70)
.L_70:
        /*001c*/ 	.word	0x00000000
        /*0020*/ 	.short	0x0000
        /*0022*/ 	.short	0x0000
        /*0024*/ 	.byte	0x00, 0xf5, 0x21, 0x00


	//----- nvinfo : EIATTR_SPARSE_MMA_MASK
	.align		4
.L_71:
        /*0028*/ 	.byte	0x03, 0x50
        /*002a*/ 	.short	0x0000


	//----- nvinfo : EIATTR_MAXREG_COUNT
	.align		4
        /*002c*/ 	.byte	0x03, 0x1b
        /*002e*/ 	.short	0x00ff


	//----- nvinfo : EIATTR_NUM_BARRIERS
	.align		4
        /*0030*/ 	.byte	0x02, 0x4c
        /*0032*/ 	.byte	0x01
	.zero		1


	//----- nvinfo : EIATTR_MERCURY_ISA_VERSION
	.align		4
        /*0034*/ 	.byte	0x03, 0x5f
        /*0036*/ 	.short	0x0101


	//----- nvinfo : EIATTR_VRC_CTA_INIT_COUNT
	.align		4
        /*0038*/ 	.byte	0x02, 0x4a
	.zero		1
	.zero		1


	//----- nvinfo : EIATTR_EXIT_INSTR_OFFSETS
	.align		4
        /*003c*/ 	.byte	0x04, 0x1c
        /*003e*/ 	.short	(.L_73 - .L_72)


	//   ....[0]....
.L_72:
        /*0040*/ 	.word	0x00000150


	//   ....[1]....
        /*0044*/ 	.word	0x000001a0


	//----- nvinfo : EIATTR_CRS_STACK_SIZE
	.align		4
.L_73:
        /*0048*/ 	.byte	0x04, 0x1e
        /*004a*/ 	.short	(.L_75 - .L_74)
.L_74:
        /*004c*/ 	.word	0x00000000


	//----- nvinfo : EIATTR_CBANK_PARAM_SIZE
	.align		4
.L_75:
        /*0050*/ 	.byte	0x03, 0x19
        /*0052*/ 	.short	0x0010


	//----- nvinfo : EIATTR_PARAM_CBANK
	.align		4
        /*0054*/ 	.byte	0x04, 0x0a
        /*0056*/ 	.short	(.L_77 - .L_76)
	.align		4
.L_76:
        /*0058*/ 	.word	index@(.nv.constant0._Z28ConvergentSumReductionKernelPfS_)
        /*005c*/ 	.short	0x0380
        /*005e*/ 	.short	0x0010


	//----- nvinfo : EIATTR_SW_WAR
	.align		4
.L_77:
        /*0060*/ 	.byte	0x04, 0x36
        /*0062*/ 	.short	(.L_79 - .L_78)
.L_78:
        /*0064*/ 	.word	0x00000008
.L_79:


//--------------------- .nv.info._Z24SimpleSumReductionKernelPfS_ --------------------------
	.section	.nv.info._Z24SimpleSumReductionKernelPfS_,"",@"SHT_CUDA_INFO"
	.sectionflags	@""
	.align	4


	//----- nvinfo : EIATTR_CUDA_API_VERSION
	.align		4
        /*0000*/ 	.byte	0x04, 0x37
        /*0002*/ 	.short	(.L_81 - .L_80)
.L_80:
        /*0004*/ 	.word	0x00000082


	//----- nvinfo : EIATTR_KPARAM_INFO
	.align		4
.L_81:
        /*0008*/ 	.byte	0x04, 0x17
        /*000a*/ 	.short	(.L_83 - .L_82)
.L_82:
        /*000c*/ 	.word	0x00000000
        /*0010*/ 	.short	0x0001
        /*0012*/ 	.short	0x0008
        /*0014*/ 	.byte	0x00, 0xf5, 0x21, 0x00


	//----- nvinfo : EIATTR_KPARAM_INFO
	.align		4
.L_83:
        /*0018*/ 	.byte	0x04, 0x17
        /*001a*/ 	.short	(.L_85 - .L_84)
.L_84:
        /*001c*/ 	.word	0x00000000
        /*0020*/ 	.short	0x0000
        /*0022*/ 	.short	0x0000
        /*0024*/ 	.byte	0x00, 0xf5, 0x21, 0x00


	//----- nvinfo : EIATTR_SPARSE_MMA_MASK
	.align		4
.L_85:
        /*0028*/ 	.byte	0x03, 0x50
        /*002a*/ 	.short	0x0000


	//----- nvinfo : EIATTR_MAXREG_COUNT
	.align		4
        /*002c*/ 	.byte	0x03, 0x1b
        /*002e*/ 	.short	0x00ff


	//----- nvinfo : EIATTR_NUM_BARRIERS
	.align		4
        /*0030*/ 	.byte	0x02, 0x4c
        /*0032*/ 	.byte	0x01
	.zero		1


	//----- nvinfo : EIATTR_MERCURY_ISA_VERSION
	.align		4
        /*0034*/ 	.byte	0x03, 0x5f
        /*0036*/ 	.short	0x0101


	//----- nvinfo : EIATTR_VRC_CTA_INIT_COUNT
	.align		4
        /*0038*/ 	.byte	0x02, 0x4a
	.zero		1
	.zero		1


	//----- nvinfo : EIATTR_EXIT_INSTR_OFFSETS
	.align		4
        /*003c*/ 	.byte	0x04, 0x1c
        /*003e*/ 	.short	(.L_87 - .L_86)


	//   ....[0]....
.L_86:
        /*0040*/ 	.word	0x00000170


	//   ....[1]....
        /*0044*/ 	.word	0x000001c0


	//----- nvinfo : EIATTR_CRS_STACK_SIZE
	.align		4
.L_87:
        /*0048*/ 	.byte	0x04, 0x1e
        /*004a*/ 	.short	(.L_89 - .L_88)
.L_88:
        /*004c*/ 	.word	0x00000000


	//----- nvinfo : EIATTR_CBANK_PARAM_SIZE
	.align		4
.L_89:
        /*0050*/ 	.byte	0x03, 0x19
        /*0052*/ 	.short	0x0010


	//----- nvinfo : EIATTR_PARAM_CBANK
	.align		4
        /*0054*/ 	.byte	0x04, 0x0a
        /*0056*/ 	.short	(.L_91 - .L_90)
	.align		4
.L_90:
        /*0058*/ 	.word	index@(.nv.constant0._Z24SimpleSumReductionKernelPfS_)
        /*005c*/ 	.short	0x0380
        /*005e*/ 	.short	0x0010


	//----- nvinfo : EIATTR_SW_WAR
	.align		4
.L_91:
        /*0060*/ 	.byte	0x04, 0x36
        /*0062*/ 	.short	(.L_93 - .L_92)
.L_92:
        /*0064*/ 	.word	0x00000008
.L_93:


//--------------------- .nv.callgraph             --------------------------
	.section	.nv.callgraph,"",@"SHT_CUDA_CALLGRAPH"
	.align	4
	.sectionentsize	8
	.align		4
        /*0000*/ 	.word	0x00000000
	.align		4
        /*0004*/ 	.word	0xffffffff
	.align		4
        /*0008*/ 	.word	0x00000000
	.align		4
        /*000c*/ 	.word	0xfffffffe
	.align		4
        /*0010*/ 	.word	0x00000000
	.align		4
        /*0014*/ 	.word	0xfffffffd
	.align		4
        /*0018*/ 	.word	0x00000000
	.align		4
        /*001c*/ 	.word	0xfffffffc


//--------------------- .text._Z27CoarsenedSumReductionKernelPfS_ --------------------------
	.section	.text._Z27CoarsenedSumReductionKernelPfS_,"ax",@progbits
	.align	128
        .global         _Z27CoarsenedSumReductionKernelPfS_
        .type           _Z27CoarsenedSumReductionKernelPfS_,@function
        .size           _Z27CoarsenedSumReductionKernelPfS_,(.L_x_17 - _Z27CoarsenedSumReductionKernelPfS_)
        .other          _Z27CoarsenedSumReductionKernelPfS_,@"STO_CUDA_ENTRY STV_DEFAULT"
_Z27CoarsenedSumReductionKernelPfS_:
.text._Z27CoarsenedSumReductionKernelPfS_:
[----:B------:R-:W-:Y:S01]  /*0000*/  LDC R1, c[0x0][0x37c] ;  /* 0x0000df00ff017b82 */ /* 0x000fe20000000800 */
[----:B------:R-:W0:Y:S01]  /*0010*/  S2R R5, SR_CTAID.X ;  /* 0x0000000000057919 */ /* 0x000e220000002500 */
[----:B------:R-:W0:Y:S06]  /*0020*/  LDCU UR8, c[0x0][0x360] ;  /* 0x00006c00ff0877ac */ /* 0x000e2c0008000800 */
[----:B------:R-:W1:Y:S01]  /*0030*/  LDC.64 R2, c[0x0][0x380] ;  /* 0x0000e000ff027b82 */ /* 0x000e620000000a00 */
[----:B------:R-:W2:Y:S01]  /*0040*/  S2R R0, SR_TID.X ;  /* 0x0000000000007919 */ /* 0x000ea20000002100 */
[----:B------:R-:W3:Y:S01]  /*0050*/  LDCU.64 UR6, c[0x0][0x358] ;  /* 0x00006b00ff0677ac */ /* 0x000ee20008000a00 */
[----:B0-----:R-:W-:-:S05]  /*0060*/  IMAD R5, R5, UR8, RZ ;  /* 0x0000000805057c24 */ /* 0x001fca000f8e02ff */
[----:B--2---:R-:W-:-:S04]  /*0070*/  LEA R17, R5, R0, 0x3 ;  /* 0x0000000005117211 */ /* 0x004fc800078e18ff */
[C---:B------:R-:W-:Y:S01]  /*0080*/  IADD3 R7, PT, PT, R17.reuse, 0x400, RZ ;  /* 0x0000040011077810 */ /* 0x040fe20007ffe0ff */
[C---:B-1----:R-:W-:Y:S01]  /*0090*/  IMAD.WIDE.U32 R4, R17.reuse, 0x4, R2 ;  /* 0x0000000411047825 */ /* 0x042fe200078e0002 */
[----:B------:R-:W-:-:S03]  /*00a0*/  IADD3 R9, PT, PT, R17, 0x800, RZ ;  /* 0x0000080011097810 */ /* 0x000fc60007ffe0ff */
[--C-:B------:R-:W-:Y:S01]  /*00b0*/  IMAD.WIDE.U32 R6, R7, 0x4, R2.reuse ;  /* 0x0000000407067825 */ /* 0x100fe200078e0002 */
[----:B------:R-:W-:Y:S01]  /*00c0*/  IADD3 R11, PT, PT, R17, 0xc00, RZ ;  /* 0x00000c00110b7810 */ /* 0x000fe20007ffe0ff */
[----:B---3--:R-:W2:Y:S02]  /*00d0*/  LDG.E R4, desc[UR6][R4.64] ;  /* 0x0000000604047981 */ /* 0x008ea4000c1e1900 */
[--C-:B------:R-:W-:Y:S01]  /*00e0*/  IMAD.WIDE.U32 R8, R9, 0x4, R2.reuse ;  /* 0x0000000409087825 */ /* 0x100fe200078e0002 */
[----:B------:R-:W-:Y:S01]  /*00f0*/  IADD3 R13, PT, PT, R17, 0x1000, RZ ;  /* 0x00001000110d7810 */ /* 0x000fe20007ffe0ff */
[----:B------:R0:W2:Y:S02]  /*0100*/  LDG.E R19, desc[UR6][R6.64] ;  /* 0x0000000606137981 */ /* 0x0000a4000c1e1900 */
[--C-:B------:R-:W-:Y:S01]  /*0110*/  IMAD.WIDE.U32 R10, R11, 0x4, R2.reuse ;  /* 0x000000040b0a7825 */ /* 0x100fe200078e0002 */
[----:B------:R-:W-:Y:S01]  /*0120*/  IADD3 R15, PT, PT, R17, 0x1400, RZ ;  /* 0x00001400110f7810 */ /* 0x000fe20007ffe0ff */
[----:B------:R-:W3:Y:S02]  /*0130*/  LDG.E R9, desc[UR6][R8.64] ;  /* 0x0000000608097981 */ /* 0x000ee4000c1e1900 */
[--C-:B------:R-:W-:Y:S01]  /*0140*/  IMAD.WIDE.U32 R12, R13, 0x4, R2.reuse ;  /* 0x000000040d0c7825 */ /* 0x100fe200078e0002 */
[----:B------:R-:W-:Y:S01]  /*0150*/  IADD3 R21, PT, PT, R17, 0x1800, RZ ;  /* 0x0000180011157810 */ /* 0x000fe20007ffe0ff */
[----:B------:R-:W4:Y:S02]  /*0160*/  LDG.E R11, desc[UR6][R10.64] ;  /* 0x000000060a0b7981 */ /* 0x000f24000c1e1900 */
[--C-:B------:R-:W-:Y:S01]  /*0170*/  IMAD.WIDE.U32 R14, R15, 0x4, R2.reuse ;  /* 0x000000040f0e7825 */ /* 0x100fe200078e0002 */
[----:B------:R-:W-:Y:S01]  /*0180*/  IADD3 R17, PT, PT, R17, 0x1c00, RZ ;  /* 0x00001c0011117810 */ /* 0x000fe20007ffe0ff */
[----:B------:R-:W5:Y:S02]  /*0190*/  LDG.E R13, desc[UR6][R12.64] ;  /* 0x000000060c0d7981 */ /* 0x000f64000c1e1900 */
[----:B0-----:R-:W-:-:S02]  /*01a0*/  IMAD.WIDE.U32 R6, R21, 0x4, R2 ;  /* 0x0000000415067825 */ /* 0x001fc400078e0002 */
[----:B------:R-:W5:Y:S02]  /*01b0*/  LDG.E R15, desc[UR6][R14.64] ;  /* 0x000000060e0f7981 */ /* 0x000f64000c1e1900 */
[----:B------:R-:W-:Y:S02]  /*01c0*/  IMAD.WIDE.U32 R2, R17, 0x4, R2 ;  /* 0x0000000411027825 */ /* 0x000fe400078e0002 */
[----:B------:R-:W5:Y:S04]  /*01d0*/  LDG.E R7, desc[UR6][R6.64] ;  /* 0x0000000606077981 */ /* 0x000f68000c1e1900 */
[----:B------:R0:W5:Y:S01]  /*01e0*/  LDG.E R3, desc[UR6][R2.64] ;  /* 0x0000000602037981 */ /* 0x000162000c1e1900 */
[----:B------:R-:W1:Y:S01]  /*01f0*/  S2UR UR5, SR_CgaCtaId ;  /* 0x00000000000579c3 */ /* 0x000e620000008800 */
[----:B------:R-:W-:Y:S01]  /*0200*/  UMOV UR4, 0x400 ;  /* 0x0000040000047882 */ /* 0x000fe20000000000 */
[----:B------:R-:W-:Y:S01]  /*0210*/  UISETP.GE.U32.AND UP0, UPT, UR8, 0x2, UPT ;  /* 0x000000020800788c */ /* 0x000fe2000bf06070 */
[----:B------:R-:W-:Y:S01]  /*0220*/  ISETP.NE.AND P0, PT, R0, RZ, PT ;  /* 0x000000ff0000720c */ /* 0x000fe20003f05270 */
[----:B-1----:R-:W-:-:S06]  /*0230*/  ULEA UR4, UR5, UR4, 0x18 ;  /* 0x0000000405047291 */ /* 0x002fcc000f8ec0ff */
[----:B0-----:R-:W-:Y:S01]  /*0240*/  LEA R2, R0, UR4, 0x2 ;  /* 0x0000000400027c11 */ /* 0x001fe2000f8e10ff */
[----:B--2---:R-:W-:-:S04]  /*0250*/  FADD R4, R4, R19 ;  /* 0x0000001304047221 */ /* 0x004fc80000000000 */
[----:B---3--:R-:W-:-:S04]  /*0260*/  FADD R4, R4, R9 ;  /* 0x0000000904047221 */ /* 0x008fc80000000000 */
[----:B----4-:R-:W-:-:S04]  /*0270*/  FADD R4, R4, R11 ;  /* 0x0000000b04047221 */ /* 0x010fc80000000000 */
[----:B-----5:R-:W-:-:S04]  /*0280*/  FADD R4, R4, R13 ;  /* 0x0000000d04047221 */ /* 0x020fc80000000000 */
[----:B------:R-:W-:-:S04]  /*0290*/  FADD R4, R4, R15 ;  /* 0x0000000f04047221 */ /* 0x000fc80000000000 */
[----:B------:R-:W-:-:S04]  /*02a0*/  FADD R4, R4, R7 ;  /* 0x0000000704047221 */ /* 0x000fc80000000000 */
[----:B------:R-:W-:-:S05]  /*02b0*/  FADD R3, R4, R3 ;  /* 0x0000000304037221 */ /* 0x000fca0000000000 */
[----:B------:R0:W-:Y:S01]  /*02c0*/  STS [R2], R3 ;  /* 0x0000000302007388 */ /* 0x0001e20000000800 */
[----:B------:R-:W-:Y:S05]  /*02d0*/  BRA.U !UP0, `(.L_x_0) ;  /* 0x0000000108307547 */ /* 0x000fea000b800000 */
[----:B0-----:R-:W-:-:S07]  /*02e0*/  MOV R3, UR8 ;  /* 0x0000000800037c02 */ /* 0x001fce0008000f00 */
.L_x_1:
[----:B------:R-:W-:Y:S01]  /*02f0*/  BAR.SYNC.DEFER_BLOCKING 0x0 ;  /* 0x0000000000007b1d */ /* 0x000fe20000010000 */
[----:B------:R-:W-:-:S04]  /*0300*/  SHF.R.U32.HI R7, RZ, 0x1, R3 ;  /* 0x00000001ff077819 */ /* 0x000fc80000011603 */
[----:B------:R-:W-:-:S13]  /*0310*/  ISETP.GE.U32.AND P1, PT, R0, R7, PT ;  /* 0x000000070000720c */ /* 0x000fda0003f26070 */
[----:B------:R-:W-:Y:S01]  /*0320*/  @!P1 LEA R4, R7, R2, 0x2 ;  /* 0x0000000207049211 */ /* 0x000fe200078e10ff */
[----:B------:R-:W-:Y:S05]  /*0330*/  @!P1 LDS R5, [R2] ;  /* 0x0000000002059984 */ /* 0x000fea0000000800 */
[----:B------:R-:W0:Y:S02]  /*0340*/  @!P1 LDS R4, [R4] ;  /* 0x0000000004049984 */ /* 0x000e240000000800 */
[----:B0-----:R-:W-:-:S05]  /*0350*/  @!P1 FADD R5, R4, R5 ;  /* 0x0000000504059221 */ /* 0x001fca0000000000 */
[----:B------:R1:W-:Y:S01]  /*0360*/  @!P1 STS [R2], R5 ;  /* 0x0000000502009388 */ /* 0x0003e20000000800 */
[----:B------:R-:W-:Y:S02]  /*0370*/  ISETP.GT.U32.AND P1, PT, R3, 0x3, PT ;  /* 0x000000030300780c */ /* 0x000fe40003f24070 */
[----:B------:R-:W-:-:S11]  /*0380*/  MOV R3, R7 ;  /* 0x0000000700037202 */ /* 0x000fd60000000f00 */
[----:B-1----:R-:W-:Y:S05]  /*0390*/  @P1 BRA `(.L_x_1) ;  /* 0xfffffffc00d41947 */ /* 0x002fea000383ffff */
.L_x_0:
[----:B------:R-:W-:Y:S05]  /*03a0*/  @P0 EXIT ;  /* 0x000000000000094d */ /* 0x000fea0003800000 */
[----:B------:R-:W1:Y:S01]  /*03b0*/  S2UR UR5, SR_CgaCtaId ;  /* 0x00000000000579c3 */ /* 0x000e620000008800 */
[----:B------:R-:W-:-:S07]  /*03c0*/  UMOV UR4, 0x400 ;  /* 0x0000040000047882 */ /* 0x000fce0000000000 */
[----:B0-----:R-:W0:Y:S01]  /*03d0*/  LDC.64 R2, c[0x0][0x388] ;  /* 0x0000e200ff027b82 */ /* 0x001e220000000a00 */
[----:B-1----:R-:W-:-:S09]  /*03e0*/  ULEA UR4, UR5, UR4, 0x18 ;  /* 0x0000000405047291 */ /* 0x002fd2000f8ec0ff */
[----:B------:R-:W0:Y:S04]  /*03f0*/  LDS R5, [UR4] ;  /* 0x00000004ff057984 */ /* 0x000e280008000800 */
[----:B0-----:R-:W-:Y:S01]  /*0400*/  REDG.E.ADD.F32.FTZ.RN.STRONG.GPU desc[UR6][R2.64], R5 ;  /* 0x00000005020079a6 */ /* 0x001fe2000c12f306 */
[----:B------:R-:W-:Y:S05]  /*0410*/  EXIT ;  /* 0x000000000000794d */ /* 0x000fea0003800000 */
.L_x_2:
[----:B------:R-:W-:-:S00]  /*0420*/  BRA `(.L_x_2) ;  /* 0xfffffffc00fc7947 */ /* 0x000fc0000383ffff */
[----:B------:R-:W-:-:S00]  /*0430*/  NOP ;  /* 0x0000000000007918 */ /* 0x000fc00000000000 */
        /* <DEDUP_REMOVED lines=12> */
.L_x_17:


//--------------------- .text._Z27SegmentedSumReductionKernelPfS_ --------------------------
	.section	.text._Z27SegmentedSumReductionKernelPfS_,"ax",@progbits
	.align	128
        .global         _Z27SegmentedSumReductionKernelPfS_
        .type           _Z27SegmentedSumReductionKernelPfS_,@function
        .size           _Z27SegmentedSumReductionKernelPfS_,(.L_x_18 - _Z27SegmentedSumReductionKernelPfS_)
        .other          _Z27SegmentedSumReductionKernelPfS_,@"STO_CUDA_ENTRY STV_DEFAULT"
_Z27SegmentedSumReductionKernelPfS_:
.text._Z27SegmentedSumReductionKernelPfS_:
        /* <DEDUP_REMOVED lines=9> */
[----:B-1----:R-:W-:-:S04]  /*0090*/  IMAD.WIDE.U32 R2, R3, 0x4, R4 ;  /* 0x0000000403027825 */ /* 0x002fc800078e0004 */
[----:B------:R-:W-:Y:S02]  /*00a0*/  IMAD.WIDE.U32 R4, R7, 0x4, R4 ;  /* 0x0000000407047825 */ /* 0x000fe400078e0004 */
[----:B---3--:R-:W2:Y:S04]  /*00b0*/  LDG.E R2, desc[UR6][R2.64] ;  /* 0x0000000602027981 */ /* 0x008ea8000c1e1900 */
[----:B------:R-:W2:Y:S01]  /*00c0*/  LDG.E R5, desc[UR6][R4.64] ;  /* 0x0000000604057981 */ /* 0x000ea2000c1e1900 */
[----:B------:R-:W0:Y:S01]  /*00d0*/  S2UR UR5, SR_CgaCtaId ;  /* 0x00000000000579c3 */ /* 0x000e220000008800 */
[----:B------:R-:W-:Y:S01]  /*00e0*/  UMOV UR4, 0x400 ;  /* 0x0000040000047882 */ /* 0x000fe20000000000 */
[----:B------:R-:W-:Y:S01]  /*00f0*/  UISETP.GE.U32.AND UP0, UPT, UR8, 0x2, UPT ;  /* 0x000000020800788c */ /* 0x000fe2000bf06070 */
[----:B------:R-:W-:Y:S01]  /*0100*/  ISETP.NE.AND P0, PT, R9, RZ, PT ;  /* 0x000000ff0900720c */ /* 0x000fe20003f05270 */
[----:B0-----:R-:W-:-:S06]  /*0110*/  ULEA UR4, UR5, UR4, 0x18 ;  /* 0x0000000405047291 */ /* 0x001fcc000f8ec0ff */
[----:B------:R-:W-:Y:S01]  /*0120*/  LEA R7, R9, UR4, 0x2 ;  /* 0x0000000409077c11 */ /* 0x000fe2000f8e10ff */
[----:B--2---:R-:W-:-:S05]  /*0130*/  FADD R0, R2, R5 ;  /* 0x0000000502007221 */ /* 0x004fca0000000000 */
[----:B------:R0:W-:Y:S01]  /*0140*/  STS [R7], R0 ;  /* 0x0000000007007388 */ /* 0x0001e20000000800 */
[----:B------:R-:W-:Y:S05]  /*0150*/  BRA.U !UP0, `(.L_x_3) ;  /* 0x0000000108307547 */ /* 0x000fea000b800000 */
[----:B0-----:R-:W-:-:S07]  /*0160*/  IMAD.U32 R0, RZ, RZ, UR8 ;  /* 0x00000008ff007e24 */ /* 0x001fce000f8e00ff */
.L_x_4:
        /* <DEDUP_REMOVED lines=8> */
[----:B------:R-:W-:Y:S01]  /*01f0*/  ISETP.GT.U32.AND P1, PT, R0, 0x3, PT ;  /* 0x000000030000780c */ /* 0x000fe20003f24070 */
[----:B------:R-:W-:-:S12]  /*0200*/  IMAD.MOV.U32 R0, RZ, RZ, R6 ;  /* 0x000000ffff007224 */ /* 0x000fd800078e0006 */
[----:B-1----:R-:W-:Y:S05]  /*0210*/  @P1 BRA `(.L_x_4) ;  /* 0xfffffffc00d41947 */ /* 0x002fea000383ffff */
.L_x_3:
[----:B------:R-:W-:Y:S05]  /*0220*/  @P0 EXIT ;  /* 0x000000000000094d */ /* 0x000fea0003800000 */
[----:B------:R-:W1:Y:S01]  /*0230*/  S2UR UR5, SR_CgaCtaId ;  /* 0x00000000000579c3 */ /* 0x000e620000008800 */
[----:B------:R-:W-:-:S07]  /*0240*/  UMOV UR4, 0x400 ;  /* 0x0000040000047882 */ /* 0x000fce0000000000 */
[----:B------:R-:W2:Y:S01]  /*0250*/  LDC.64 R2, c[0x0][0x388] ;  /* 0x0000e200ff027b82 */ /* 0x000ea20000000a00 */
[----:B-1----:R-:W-:-:S09]  /*0260*/  ULEA UR4, UR5, UR4, 0x18 ;  /* 0x0000000405047291 */ /* 0x002fd2000f8ec0ff */
[----:B------:R-:W2:Y:S04]  /*0270*/  LDS R5, [UR4] ;  /* 0x00000004ff057984 */ /* 0x000ea80008000800 */
[----:B--2---:R-:W-:Y:S01]  /*0280*/  REDG.E.ADD.F32.FTZ.RN.STRONG.GPU desc[UR6][R2.64], R5 ;  /* 0x00000005020079a6 */ /* 0x004fe2000c12f306 */
[----:B------:R-:W-:Y:S05]  /*0290*/  EXIT ;  /* 0x000000000000794d */ /* 0x000fea0003800000 */
.L_x_5:
        /* <DEDUP_REMOVED lines=14> */
.L_x_18:


//--------------------- .text._Z29ShareMemorySumReductionKernelPfS_ --------------------------
	.section	.text._Z29ShareMemorySumReductionKernelPfS_,"ax",@progbits
	.align	128
        .global         _Z29ShareMemorySumReductionKernelPfS_
        .type           _Z29ShareMemorySumReductionKernelPfS_,@function
        .size           _Z29ShareMemorySumReductionKernelPfS_,(.L_x_19 - _Z29ShareMemorySumReductionKernelPfS_)
        .other          _Z29ShareMemorySumReductionKernelPfS_,@"STO_CUDA_ENTRY STV_DEFAULT"
_Z29ShareMemorySumReductionKernelPfS_:
.text._Z29ShareMemorySumReductionKernelPfS_:
[----:B------:R-:W-:Y:S01]  /*0000*/  LDC R1, c[0x0][0x37c] ;  /* 0x0000df00ff017b82 */ /* 0x000fe20000000800 */
[----:B------:R-:W0:Y:S07]  /*0010*/  S2R R7, SR_TID.X ;  /* 0x0000000000077919 */ /* 0x000e2e0000002100 */
[----:B------:R-:W0:Y:S01]  /*0020*/  LDC.64 R2, c[0x0][0x380] ;  /* 0x0000e000ff027b82 */ /* 0x000e220000000a00 */
[----:B------:R-:W1:Y:S01]  /*0030*/  LDCU.64 UR6, c[0x0][0x358] ;  /* 0x00006b00ff0677ac */ /* 0x000e620008000a00 */
[----:B0-----:R-:W-:-:S05]  /*0040*/  IMAD.WIDE.U32 R2, R7, 0x4, R2 ;  /* 0x0000000407027825 */ /* 0x001fca00078e0002 */
[----:B-1----:R-:W2:Y:S04]  /*0050*/  LDG.E R0, desc[UR6][R2.64] ;  /* 0x0000000602007981 */ /* 0x002ea8000c1e1900 */
[----:B------:R-:W2:Y:S01]  /*0060*/  LDG.E R5, desc[UR6][R2.64+0x1000] ;  /* 0x0010000602057981 */ /* 0x000ea2000c1e1900 */
[----:B------:R-:W0:Y:S01]  /*0070*/  S2UR UR5, SR_CgaCtaId ;  /* 0x00000000000579c3 */ /* 0x000e220000008800 */
[----:B------:R-:W-:Y:S01]  /*0080*/  UMOV UR4, 0x400 ;  /* 0x0000040000047882 */ /* 0x000fe20000000000 */
[----:B------:R-:W1:Y:S01]  /*0090*/  LDCU UR8, c[0x0][0x360] ;  /* 0x00006c00ff0877ac */ /* 0x000e620008000800 */
[----:B------:R-:W-:Y:S01]  /*00a0*/  ISETP.NE.AND P0, PT, R7, RZ, PT ;  /* 0x000000ff0700720c */ /* 0x000fe20003f05270 */
[----:B-1----:R-:W-:Y:S02]  /*00b0*/  UISETP.GE.U32.AND UP0, UPT, UR8, 0x2, UPT ;  /* 0x000000020800788c */ /* 0x002fe4000bf06070 */
[----:B0-----:R-:W-:Y:S01]  /*00c0*/  ULEA UR4, UR5, UR4, 0x18 ;  /* 0x0000000405047291 */ /* 0x001fe2000f8ec0ff */
[----:B--2---:R-:W-:-:S05]  /*00d0*/  FADD R0, R0, R5 ;  /* 0x0000000500007221 */ /* 0x004fca0000000000 */
[----:B------:R-:W-:-:S05]  /*00e0*/  LEA R5, R7, UR4, 0x2 ;  /* 0x0000000407057c11 */ /* 0x000fca000f8e10ff */
[----:B------:R0:W-:Y:S01]  /*00f0*/  STS [R5], R0 ;  /* 0x0000000005007388 */ /* 0x0001e20000000800 */
[----:B------:R-:W-:Y:S05]  /*0100*/  BRA.U !UP0, `(.L_x_6) ;  /* 0x0000000108307547 */ /* 0x000fea000b800000 */
[----:B0-----:R-:W-:-:S07]  /*0110*/  IMAD.U32 R0, RZ, RZ, UR8 ;  /* 0x00000008ff007e24 */ /* 0x001fce000f8e00ff */
.L_x_7:
        /* <DEDUP_REMOVED lines=11> */
.L_x_6:
[----:B------:R-:W-:Y:S05]  /*01d0*/  @P0 EXIT ;  /* 0x000000000000094d */ /* 0x000fea0003800000 */
[----:B------:R-:W1:Y:S01]  /*01e0*/  S2UR UR5, SR_CgaCtaId ;  /* 0x00000000000579c3 */ /* 0x000e620000008800 */
[----:B------:R-:W-:-:S07]  /*01f0*/  UMOV UR4, 0x400 ;  /* 0x0000040000047882 */ /* 0x000fce0000000000 */
[----:B------:R-:W2:Y:S01]  /*0200*/  LDC.64 R2, c[0x0][0x388] ;  /* 0x0000e200ff027b82 */ /* 0x000ea20000000a00 */
[----:B-1----:R-:W-:-:S09]  /*0210*/  ULEA UR4, UR5, UR4, 0x18 ;  /* 0x0000000405047291 */ /* 0x002fd2000f8ec0ff */
[----:B0-----:R-:W2:Y:S04]  /*0220*/  LDS R5, [UR4] ;  /* 0x00000004ff057984 */ /* 0x001ea80008000800 */
[----:B--2---:R-:W-:Y:S01]  /*0230*/  STG.E desc[UR6][R2.64], R5 ;  /* 0x0000000502007986 */ /* 0x004fe2000c101906 */
[----:B------:R-:W-:Y:S05]  /*0240*/  EXIT ;  /* 0x000000000000794d */ /* 0x000fea0003800000 */
.L_x_8:
        /* <DEDUP_REMOVED lines=11> */
.L_x_19:


//--------------------- .text._Z28ConvergentSumReductionKernelPfS_ --------------------------
	.section	.text._Z28ConvergentSumReductionKernelPfS_,"ax",@progbits
	.align	128
        .global         _Z28ConvergentSumReductionKernelPfS_
        .type           _Z28ConvergentSumReductionKernelPfS_,@function
        .size           _Z28ConvergentSumReductionKernelPfS_,(.L_x_20 - _Z28ConvergentSumReductionKernelPfS_)
        .other          _Z28ConvergentSumReductionKernelPfS_,@"STO_CUDA_ENTRY STV_DEFAULT"
_Z28ConvergentSumReductionKernelPfS_:
.text._Z28ConvergentSumReductionKernelPfS_:
[----:B------:R-:W-:Y:S01]  /*0000*/  LDC R1, c[0x0][0x37c] ;  /* 0x0000df00ff017b82 */ /* 0x000fe20000000800 */
[----:B------:R-:W0:Y:S07]  /*0010*/  S2R R0, SR_TID.X ;  /* 0x0000000000007919 */ /* 0x000e2e0000002100 */
[----:B------:R-:W0:Y:S01]  /*0020*/  LDC.64 R2, c[0x0][0x380] ;  /* 0x0000e000ff027b82 */ /* 0x000e220000000a00 */
[----:B------:R-:W1:Y:S01]  /*0030*/  LDCU UR6, c[0x0][0x360] ;  /* 0x00006c00ff0677ac */ /* 0x000e620008000800 */
[----:B------:R-:W2:Y:S01]  /*0040*/  LDCU.64 UR4, c[0x0][0x358] ;  /* 0x00006b00ff0477ac */ /* 0x000ea20008000a00 */
[----:B-1----:R-:W-:Y:S01]  /*0050*/  MOV R7, UR6 ;  /* 0x0000000600077c02 */ /* 0x002fe20008000f00 */
[----:B0-2---:R-:W-:-:S07]  /*0060*/  IMAD.WIDE.U32 R2, R0, 0x4, R2 ;  /* 0x0000000400027825 */ /* 0x005fce00078e0002 */
.L_x_11:
[----:B------:R-:W-:Y:S01]  /*0070*/  ISETP.GE.U32.AND P0, PT, R0, R7, PT ;  /* 0x000000070000720c */ /* 0x000fe20003f06070 */
[----:B------:R-:W-:-:S12]  /*0080*/  BSSY.RECONVERGENT B0, `(.L_x_9) ;  /* 0x0000007000007945 */ /* 0x000fd80003800200 */
[----:B0-----:R-:W-:Y:S05]  /*0090*/  @P0 BRA `(.L_x_10) ;  /* 0x0000000000140947 */ /* 0x001fea0003800000 */
[----:B------:R-:W-:Y:S01]  /*00a0*/  IMAD.WIDE R4, R7, 0x4, R2 ;  /* 0x0000000407047825 */ /* 0x000fe200078e0202 */
[----:B------:R-:W2:Y:S05]  /*00b0*/  LDG.E R9, desc[UR4][R2.64] ;  /* 0x0000000402097981 */ /* 0x000eaa000c1e1900 */
[----:B------:R-:W2:Y:S02]  /*00c0*/  LDG.E R4, desc[UR4][R4.64] ;  /* 0x0000000404047981 */ /* 0x000ea4000c1e1900 */
[----:B--2---:R-:W-:-:S05]  /*00d0*/  FADD R9, R4, R9 ;  /* 0x0000000904097221 */ /* 0x004fca0000000000 */
[----:B------:R0:W-:Y:S02]  /*00e0*/  STG.E desc[UR4][R2.64], R9 ;  /* 0x0000000902007986 */ /* 0x0001e4000c101904 */
.L_x_10:
[----:B------:R-:W-:Y:S05]  /*00f0*/  BSYNC.RECONVERGENT B0 ;  /* 0x0000000000007941 */ /* 0x000fea0003800200 */
.L_x_9:
[----:B------:R-:W-:Y:S01]  /*0100*/  BAR.SYNC.DEFER_BLOCKING 0x0 ;  /* 0x0000000000007b1d */ /* 0x000fe20000010000 */
[----:B------:R-:W-:Y:S02]  /*0110*/  ISETP.GT.U32.AND P0, PT, R7, 0x1, PT ;  /* 0x000000010700780c */ /* 0x000fe40003f04070 */
[----:B------:R-:W-:-:S11]  /*0120*/  SHF.R.U32.HI R7, RZ, 0x1, R7 ;  /* 0x00000001ff077819 */ /* 0x000fd60000011607 */
[----:B------:R-:W-:Y:S05]  /*0130*/  @P0 BRA `(.L_x_11) ;  /* 0xfffffffc00cc0947 */ /* 0x000fea000383ffff */
[----:B------:R-:W-:-:S13]  /*0140*/  ISETP.NE.AND P0, PT, R0, RZ, PT ;  /* 0x000000ff0000720c */ /* 0x000fda0003f05270 */
[----:B------:R-:W-:Y:S05]  /*0150*/  @P0 EXIT ;  /* 0x000000000000094d */ /* 0x000fea0003800000 */
[----:B0-----:R-:W0:Y:S02]  /*0160*/  LDC.64 R2, c[0x0][0x380] ;  /* 0x0000e000ff027b82 */ /* 0x001e240000000a00 */
[----:B0-----:R-:W2:Y:S06]  /*0170*/  LDG.E R3, desc[UR4][R2.64] ;  /* 0x0000000402037981 */ /* 0x001eac000c1e1900 */
[----:B------:R-:W2:Y:S02]  /*0180*/  LDC.64 R4, c[0x0][0x388] ;  /* 0x0000e200ff047b82 */ /* 0x000ea40000000a00 */
[----:B--2---:R-:W-:Y:S01]  /*0190*/  STG.E desc[UR4][R4.64], R3 ;  /* 0x0000000304007986 */ /* 0x004fe2000c101904 */
[----:B------:R-:W-:Y:S05]  /*01a0*/  EXIT ;  /* 0x000000000000794d */ /* 0x000fea0003800000 */
.L_x_12:
        /* <DEDUP_REMOVED lines=13> */
.L_x_20:


//--------------------- .text._Z24SimpleSumReductionKernelPfS_ --------------------------
	.section	.text._Z24SimpleSumReductionKernelPfS_,"ax",@progbits
	.align	128
        .global         _Z24SimpleSumReductionKernelPfS_
        .type           _Z24SimpleSumReductionKernelPfS_,@function
        .size           _Z24SimpleSumReductionKernelPfS_,(.L_x_21 - _Z24SimpleSumReductionKernelPfS_)
        .other          _Z24SimpleSumReductionKernelPfS_,@"STO_CUDA_ENTRY STV_DEFAULT"
_Z24SimpleSumReductionKernelPfS_:
.text._Z24SimpleSumReductionKernelPfS_:
[----:B------:R-:W-:Y:S01]  /*0000*/  LDC R1, c[0x0][0x37c] ;  /* 0x0000df00ff017b82 */ /* 0x000fe20000000800 */
[----:B------:R-:W0:Y:S07]  /*0010*/  S2R R11, SR_TID.X ;  /* 0x00000000000b7919 */ /* 0x000e2e0000002100 */
[----:B------:R-:W1:Y:S01]  /*0020*/  LDC.64 R2, c[0x0][0x380] ;  /* 0x0000e000ff027b82 */ /* 0x000e620000000a00 */
[----:B------:R-:W-:Y:S01]  /*0030*/  IMAD.MOV.U32 R7, RZ, RZ, 0x1 ;  /* 0x00000001ff077424 */ /* 0x000fe200078e00ff */
[----:B------:R-:W2:Y:S01]  /*0040*/  LDCU.64 UR4, c[0x0][0x358] ;  /* 0x00006b00ff0477ac */ /* 0x000ea20008000a00 */
[----:B------:R-:W3:Y:S01]  /*0050*/  LDCU UR6, c[0x0][0x360] ;  /* 0x00006c00ff0677ac */ /* 0x000ee20008000800 */
[----:B0-----:R-:W-:-:S04]  /*0060*/  IMAD.SHL.U32 R5, R11, 0x2, RZ ;  /* 0x000000020b057824 */ /* 0x001fc800078e00ff */
[----:B-123--:R-:W-:-:S07]  /*0070*/  IMAD.WIDE.U32 R2, R5, 0x4, R2 ;  /* 0x0000000405027825 */ /* 0x00efce00078e0002 */
.L_x_15:
[----:B------:R-:W-:Y:S01]  /*0080*/  IADD3 R0, PT, PT, R7, -0x1, RZ ;  /* 0xffffffff07007810 */ /* 0x000fe20007ffe0ff */
[----:B------:R-:W-:Y:S03]  /*0090*/  BSSY.RECONVERGENT B0, `(.L_x_13) ;  /* 0x0000008000007945 */ /* 0x000fe60003800200 */
[----:B------:R-:W-:-:S13]  /*00a0*/  LOP3.LUT P0, RZ, R0, R11, RZ, 0xc0, !PT ;  /* 0x0000000b00ff7212 */ /* 0x000fda000780c0ff */
[----:B0-----:R-:W-:Y:S05]  /*00b0*/  @P0 BRA `(.L_x_14) ;  /* 0x0000000000140947 */ /* 0x001fea0003800000 */
[----:B------:R-:W-:Y:S01]  /*00c0*/  IMAD.WIDE R4, R7, 0x4, R2 ;  /* 0x0000000407047825 */ /* 0x000fe200078e0202 */
[----:B------:R-:W2:Y:S05]  /*00d0*/  LDG.E R9, desc[UR4][R2.64] ;  /* 0x0000000402097981 */ /* 0x000eaa000c1e1900 */
[----:B------:R-:W2:Y:S02]  /*00e0*/  LDG.E R4, desc[UR4][R4.64] ;  /* 0x0000000404047981 */ /* 0x000ea4000c1e1900 */
[----:B--2---:R-:W-:-:S05]  /*00f0*/  FADD R9, R4, R9 ;  /* 0x0000000904097221 */ /* 0x004fca0000000000 */
[----:B------:R0:W-:Y:S02]  /*0100*/  STG.E desc[UR4][R2.64], R9 ;  /* 0x0000000902007986 */ /* 0x0001e4000c101904 */
.L_x_14:
[----:B------:R-:W-:Y:S05]  /*0110*/  BSYNC.RECONVERGENT B0 ;  /* 0x0000000000007941 */ /* 0x000fea0003800200 */
.L_x_13:
[----:B------:R-:W-:Y:S01]  /*0120*/  SHF.L.U32 R7, R7, 0x1, RZ ;  /* 0x0000000107077819 */ /* 0x000fe200000006ff */
[----:B------:R-:W-:Y:S03]  /*0130*/  BAR.SYNC.DEFER_BLOCKING 0x0 ;  /* 0x0000000000007b1d */ /* 0x000fe60000010000 */
[----:B------:R-:W-:-:S13]  /*0140*/  ISETP.GT.U32.AND P0, PT, R7, UR6, PT ;  /* 0x0000000607007c0c */ /* 0x000fda000bf04070 */
[----:B------:R-:W-:Y:S05]  /*0150*/  @!P0 BRA `(.L_x_15) ;  /* 0xfffffffc00c88947 */ /* 0x000fea000383ffff */
[----:B------:R-:W-:-:S13]  /*0160*/  ISETP.NE.AND P0, PT, R11, RZ, PT ;  /* 0x000000ff0b00720c */ /* 0x000fda0003f05270 */
[----:B------:R-:W-:Y:S05]  /*0170*/  @P0 EXIT ;  /* 0x000000000000094d */ /* 0x000fea0003800000 */
[----:B0-----:R-:W0:Y:S02]  /*0180*/  LDC.64 R2, c[0x0][0x380] ;  /* 0x0000e000ff027b82 */ /* 0x001e240000000a00 */
[----:B0-----:R-:W2:Y:S06]  /*0190*/  LDG.E R3, desc[UR4][R2.64] ;  /* 0x0000000402037981 */ /* 0x001eac000c1e1900 */
[----:B------:R-:W2:Y:S02]  /*01a0*/  LDC.64 R4, c[0x0][0x388] ;  /* 0x0000e200ff047b82 */ /* 0x000ea40000000a00 */
[----:B--2---:R-:W-:Y:S01]  /*01b0*/  STG.E desc[UR4][R4.64], R3 ;  /* 0x0000000304007986 */ /* 0x004fe2000c101904 */
[----:B------:R-:W-:Y:S05]  /*01c0*/  EXIT ;  /* 0x000000000000794d */ /* 0x000fea0003800000 */
.L_x_16:
        /* <DEDUP_REMOVED lines=11> */
.L_x_21:


//--------------------- .nv.shared._Z27CoarsenedSumReductionKernelPfS_ --------------------------
	.section	.nv.shared._Z27CoarsenedSumReductionKernelPfS_,"aw",@nobits
	.sectionflags	@""
	.align	4
.nv.shared._Z27CoarsenedSumReductionKernelPfS_:
	.zero		5120


//--------------------- .nv.shared.reserved.0     --------------------------
	.section	.nv.shared.reserved.0,"aw",@nobits
	.weak		__nv_reservedSMEM_offset_0_alias
	.size		__nv_reservedSMEM_offset_0_alias, 0, 64
	.other		__nv_reservedSMEM_offset_0_alias,@"STO_CUDA_RESERVED_SHARED STV_DEFAULT"
__nv_reservedSMEM_offset_0_alias:
	.zero		0
	.zero		64


//--------------------- .nv.shared._Z27SegmentedSumReductionKernelPfS_ --------------------------
	.section	.nv.shared._Z27SegmentedSumReductionKernelPfS_,"aw",@nobits
	.sectionflags	@""
	.align	4
.nv.shared._Z27SegmentedSumReductionKernelPfS_:
	.zero		5120


//--------------------- .nv.shared._Z29ShareMemorySumReductionKernelPfS_ --------------------------
	.section	.nv.shared._Z29ShareMemorySumReductionKernelPfS_,"aw",@nobits
	.sectionflags	@""
	.align	4
.nv.shared._Z29ShareMemorySumReductionKernelPfS_:
	.zero		5120


//--------------------- .nv.constant0._Z27CoarsenedSumReductionKernelPfS_ --------------------------
	.section	.nv.constant0._Z27CoarsenedSumReductionKernelPfS_,"a",@progbits
	.sectionflags	@""
	.align	4
.nv.constant0._Z27CoarsenedSumReductionKernelPfS_:
	.zero		912


//--------------------- .nv.constant0._Z27SegmentedSumReductionKernelPfS_ --------------------------
	.section	.nv.constant0._Z27SegmentedSumReductionKernelPfS_,"a",@progbits
	.sectionflags	@""
	.align	4
.nv.constant0._Z27SegmentedSumReductionKernelPfS_:
	.zero		912


//--------------------- .nv.constant0._Z29ShareMemorySumReductionKernelPfS_ --------------------------
	.section	.nv.constant0._Z29ShareMemorySumReductionKernelPfS_,"a",@progbits
	.sectionflags	@""
	.align	4
.nv.constant0._Z29ShareMemorySumReductionKernelPfS_:
	.zero		912


//--------------------- .nv.constant0._Z28ConvergentSumReductionKernelPfS_ --------------------------
	.section	.nv.constant0._Z28ConvergentSumReductionKernelPfS_,"a",@progbits
	.sectionflags	@""
	.align	4
.nv.constant0._Z28ConvergentSumReductionKernelPfS_:
	.zero		912


//--------------------- .nv.constant0._Z24SimpleSumReductionKernelPfS_ --------------------------
	.section	.nv.constant0._Z24SimpleSumReductionKernelPfS_,"a",@progbits
	.sectionflags	@""
	.align	4
.nv.constant0._Z24SimpleSumReductionKernelPfS_:
	.zero		912


//--------------------- SYMBOLS --------------------------

	.type		.nv.reservedSmem.offset0,@object
	.size		.nv.reservedSmem.offset0,0x4
	.type		.nv.reservedSmem.cap,@object
	.size		.nv.reservedSmem.cap,0x4
